//
// Generated by NVIDIA NVVM Compiler
//
// Compiler Build ID: CL-36424714
// Cuda compilation tools, release 13.0, V13.0.88
// Based on NVVM 20.0.0
//

.version 9.0
.target sm_100
.address_size 64

	// .globl	_Z6GPUAddPiS_S_i

.visible .entry _Z6GPUAddPiS_S_i(
	.param .u64 .ptr .align 1 _Z6GPUAddPiS_S_i_param_0,
	.param .u64 .ptr .align 1 _Z6GPUAddPiS_S_i_param_1,
	.param .u64 .ptr .align 1 _Z6GPUAddPiS_S_i_param_2,
	.param .u32 _Z6GPUAddPiS_S_i_param_3
)
{
	.reg .b32 	%r<5>;
	.reg .b64 	%rd<11>;

	ld.param.u64 	%rd1, [_Z6GPUAddPiS_S_i_param_0];
	ld.param.u64 	%rd2, [_Z6GPUAddPiS_S_i_param_1];
	ld.param.u64 	%rd3, [_Z6GPUAddPiS_S_i_param_2];
	cvta.to.global.u64 	%rd4, %rd3;
	cvta.to.global.u64 	%rd5, %rd2;
	cvta.to.global.u64 	%rd6, %rd1;
	mov.u32 	%r1, %tid.x;
	mul.wide.u32 	%rd7, %r1, 4;
	add.s64 	%rd8, %rd6, %rd7;
	ld.global.u32 	%r2, [%rd8];
	add.s64 	%rd9, %rd5, %rd7;
	ld.global.u32 	%r3, [%rd9];
	add.s32 	%r4, %r3, %r2;
	add.s64 	%rd10, %rd4, %rd7;
	st.global.u32 	[%rd10], %r4;
	ret;

}


// ===== COMPILED SASS (sm_100) =====

	.target	sm_100

	.elftype	@"ET_EXEC"


//--------------------- .note.nv.tkinfo           --------------------------
	.section	.note.nv.tkinfo,"",@"SHT_NOTE"
	.sectionflags	@"SHF_NOTE_NV_TKINFO"
	.tkinfo
        /*0018*/ 	.word	0x00000002
        /*0030*/ 	.string	""
        /*0030*/ 	.string	"ptxas"
        /*0030*/ 	.string	"Cuda compilation tools, release 13.0, V13.0.88"
        /*0030*/ 	.string	"Build cuda_13.0.r13.0/compiler.36424714_0"
        /*0030*/ 	.string	"-arch sm_100 -m 64 "



//--------------------- .note.nv.cuinfo           --------------------------
	.section	.note.nv.cuinfo,"",@"SHT_NOTE"
	.sectionflags	@"SHF_NOTE_NV_CUINFO"
        /*0018*/ 	.short	0x0002
        /*001a*/ 	.short	0x0064
        /*001c*/ 	.short	0x0082
	.zero		2


//--------------------- .nv.info                  --------------------------
	.section	.nv.info,"",@"SHT_CUDA_INFO"
	.align	4


	//----- nvinfo : EIATTR_REGCOUNT
	.align		4
        /*0000*/ 	.byte	0x04, 0x2f
        /*0002*/ 	.short	(.L_1 - .L_0)
	.align		4
.L_0:
        /*0004*/ 	.word	index@(_Z6GPUAddPiS_S_i)
        /*0008*/ 	.word	0x0000000c


	//----- nvinfo : EIATTR_FRAME_SIZE
	.align		4
.L_1:
        /*000c*/ 	.byte	0x04, 0x11
        /*000e*/ 	.short	(.L_3 - .L_2)
	.align		4
.L_2:
        /*0010*/ 	.word	index@(_Z6GPUAddPiS_S_i)
        /*0014*/ 	.word	0x00000000


	//----- nvinfo : EIATTR_MIN_STACK_SIZE
	.align		4
.L_3:
        /*0018*/ 	.byte	0x04, 0x12
        /*001a*/ 	.short	(.L_5 - .L_4)
	.align		4
.L_4:
        /*001c*/ 	.word	index@(_Z6GPUAddPiS_S_i)
        /*0020*/ 	.word	0x00000000
.L_5:


//--------------------- .nv.compat                --------------------------
	.section	.nv.compat,"",@"SHT_CUDA_COMPAT_INFO"
	.align	4
        /*0000*/ 	.byte	0x02, 0x09, 0x00, 0x00, 0x02, 0x02, 0x01, 0x00, 0x02, 0x05, 0x05, 0x00, 0x03, 0x07, 0x01, 0x01
        /*0010*/ 	.byte	0x02, 0x03, 0x00, 0x00, 0x02, 0x06, 0x01, 0x00, 0x04, 0x0b, 0x08, 0x00, 0x09, 0x00, 0x00, 0x00
        /*0020*/ 	.byte	0x00, 0x00, 0x00, 0x00


//--------------------- .nv.info._Z6GPUAddPiS_S_i --------------------------
	.section	.nv.info._Z6GPUAddPiS_S_i,"",@"SHT_CUDA_INFO"
	.sectionflags	@""
	.align	4


	//----- nvinfo : EIATTR_CUDA_API_VERSION
	.align		4
        /*0000*/ 	.byte	0x04, 0x37
        /*0002*/ 	.short	(.L_7 - .L_6)
.L_6:
        /*0004*/ 	.word	0x00000082


	//----- nvinfo : EIATTR_KPARAM_INFO
	.align		4
.L_7:
        /*0008*/ 	.byte	0x04, 0x17
        /*000a*/ 	.short	(.L_9 - .L_8)
.L_8:
        /*000c*/ 	.word	0x00000000
        /*0010*/ 	.short	0x0003
        /*0012*/ 	.short	0x0018
        /*0014*/ 	.byte	0x00, 0xf0, 0x11, 0x00


	//----- nvinfo : EIATTR_KPARAM_INFO
	.align		4
.L_9:
        /*0018*/ 	.byte	0x04, 0x17
        /*001a*/ 	.short	(.L_11 - .L_10)
.L_10:
        /*001c*/ 	.word	0x00000000
        /*0020*/ 	.short	0x0002
        /*0022*/ 	.short	0x0010
        /*0024*/ 	.byte	0x00, 0xf5, 0x21, 0x00


	//----- nvinfo : EIATTR_KPARAM_INFO
	.align		4
.L_11:
        /*0028*/ 	.byte	0x04, 0x17
        /*002a*/ 	.short	(.L_13 - .L_12)
.L_12:
        /*002c*/ 	.word	0x00000000
        /*0030*/ 	.short	0x0001
        /*0032*/ 	.short	0x0008
        /*0034*/ 	.byte	0x00, 0xf5, 0x21, 0x00


	//----- nvinfo : EIATTR_KPARAM_INFO
	.align		4
.L_13:
        /*0038*/ 	.byte	0x04, 0x17
        /*003a*/ 	.short	(.L_15 - .L_14)
.L_14:
        /*003c*/ 	.word	0x00000000
        /*0040*/ 	.short	0x0000
        /*0042*/ 	.short	0x0000
        /*0044*/ 	.byte	0x00, 0xf5, 0x21, 0x00


	//----- nvinfo : EIATTR_SPARSE_MMA_MASK
	.align		4
.L_15:
        /*0048*/ 	.byte	0x03, 0x50
        /*004a*/ 	.short	0x0000


	//----- nvinfo : EIATTR_MAXREG_COUNT
	.align		4
        /*004c*/ 	.byte	0x03, 0x1b
        /*004e*/ 	.short	0x00ff


	//----- nvinfo : EIATTR_MERCURY_ISA_VERSION
	.align		4
        /*0050*/ 	.byte	0x03, 0x5f
        /*0052*/ 	.short	0x0101


	//----- nvinfo : EIATTR_VRC_CTA_INIT_COUNT
	.align		4
        /*0054*/ 	.byte	0x02, 0x4a
	.zero		1
	.zero		1


	//----- nvinfo : EIATTR_EXIT_INSTR_OFFSETS
	.align		4
        /*0058*/ 	.byte	0x04, 0x1c
        /*005a*/ 	.short	(.L_17 - .L_16)


	//   ....[0]....
.L_16:
        /*005c*/ 	.word	0x000000d0


	//----- nvinfo : EIATTR_CBANK_PARAM_SIZE
	.align		4
.L_17:
        /*0060*/ 	.byte	0x03, 0x19
        /*0062*/ 	.short	0x001c


	//----- nvinfo : EIATTR_PARAM_CBANK
	.align		4
        /*0064*/ 	.byte	0x04, 0x0a
        /*0066*/ 	.short	(.L_19 - .L_18)
	.align		4
.L_18:
        /*0068*/ 	.word	index@(.nv.constant0._Z6GPUAddPiS_S_i)
        /*006c*/ 	.short	0x0380
        /*006e*/ 	.short	0x001c


	//----- nvinfo : EIATTR_SW_WAR
	.align		4
.L_19:
        /*0070*/ 	.byte	0x04, 0x36
        /*0072*/ 	.short	(.L_21 - .L_20)
.L_20:
        /*0074*/ 	.word	0x00000008
.L_21:


//--------------------- .nv.callgraph             --------------------------
	.section	.nv.callgraph,"",@"SHT_CUDA_CALLGRAPH"
	.align	4
	.sectionentsize	8
	.align		4
        /*0000*/ 	.word	0x00000000
	.align		4
        /*0004*/ 	.word	0xffffffff
	.align		4
        /*0008*/ 	.word	0x00000000
	.align		4
        /*000c*/ 	.word	0xfffffffe
	.align		4
        /*0010*/ 	.word	0x00000000
	.align		4
        /*0014*/ 	.word	0xfffffffd
	.align		4
        /*0018*/ 	.word	0x00000000
	.align		4
        /*001c*/ 	.word	0xfffffffc


//--------------------- .text._Z6GPUAddPiS_S_i    --------------------------
	.section	.text._Z6GPUAddPiS_S_i,"ax",@progbits
	.align	128
        .global         _Z6GPUAddPiS_S_i
        .type           _Z6GPUAddPiS_S_i,@function
        .size           _Z6GPUAddPiS_S_i,(.L_x_1 - _Z6GPUAddPiS_S_i)
        .other          _Z6GPUAddPiS_S_i,@"STO_CUDA_ENTRY STV_DEFAULT"
_Z6GPUAddPiS_S_i:
.text._Z6GPUAddPiS_S_i:
[----:B------:R-:W-:Y:S01]  /*0000*/  LDC R1, c[0x0][0x37c] ;  /* 0x0000df00ff017b82 */ /* 0x000fe20000000800 */
[----:B------:R-:W0:Y:S07]  /*0010*/  S2R R9, SR_TID.X ;  /* 0x0000000000097919 */ /* 0x000e2e0000002100 */
[----:B------:R-:W0:Y:S01]  /*0020*/  LDC.64 R2, c[0x0][0x380] ;  /* 0x0000e000ff027b82 */ /* 0x000e220000000a00 */
[----:B------:R-:W1:Y:S07]  /*0030*/  LDCU.64 UR4, c[0x0][0x358] ;  /* 0x00006b00ff0477ac */ /* 0x000e6e0008000a00 */
[----:B------:R-:W2:Y:S08]  /*0040*/  LDC.64 R4, c[0x0][0x388] ;  /* 0x0000e200ff047b82 */ /* 0x000eb00000000a00 */
[----:B------:R-:W3:Y:S01]  /*0050*/  LDC.64 R6, c[0x0][0x390] ;  /* 0x0000e400ff067b82 */ /* 0x000ee20000000a00 */
[----:B0-----:R-:W-:-:S04]  /*0060*/  IMAD.WIDE.U32 R2, R9, 0x4, R2 ;  /* 0x0000000409027825 */ /* 0x001fc800078e0002 */
[C---:B--2---:R-:W-:Y:S02]  /*0070*/  IMAD.WIDE.U32 R4, R9.reuse, 0x4, R4 ;  /* 0x0000000409047825 */ /* 0x044fe400078e0004 */
[----:B-1----:R-:W2:Y:S04]  /*0080*/  LDG.E R2, desc[UR4][R2.64] ;  /* 0x0000000402027981 */ /* 0x002ea8000c1e1900 */
[----:B------:R-:W2:Y:S01]  /*0090*/  LDG.E R5, desc[UR4][R4.64] ;  /* 0x0000000404057981 */ /* 0x000ea2000c1e1900 */
[----:B---3--:R-:W-:Y:S01]  /*00a0*/  IMAD.WIDE.U32 R6, R9, 0x4, R6 ;  /* 0x0000000409067825 */ /* 0x008fe200078e0006 */
[----:B--2---:R-:W-:-:S05]  /*00b0*/  IADD3 R9, PT, PT, R2, R5, RZ ;  /* 0x0000000502097210 */ /* 0x004fca0007ffe0ff */
[----:B------:R-:W-:Y:S01]  /*00c0*/  STG.E desc[UR4][R6.64], R9 ;  /* 0x0000000906007986 */ /* 0x000fe2000c101904 */
[----:B------:R-:W-:Y:S05]  /*00d0*/  EXIT ;  /* 0x000000000000794d */ /* 0x000fea0003800000 */
.L_x_0:
[----:B------:R-:W-:-:S00]  /*00e0*/  BRA `(.L_x_0) ;  /* 0xfffffffc00fc7947 */ /* 0x000fc0000383ffff */
[----:B------:R-:W-:-:S00]  /*00f0*/  NOP ;  /* 0x0000000000007918 */ /* 0x000fc00000000000 */
        /* <DEDUP_REMOVED lines=8> */
.L_x_1:


//--------------------- .nv.shared.reserved.0     --------------------------
	.section	.nv.shared.reserved.0,"aw",@nobits
	.weak		__nv_reservedSMEM_offset_0_alias
	.size		__nv_reservedSMEM_offset_0_alias, 0, 64
	.other		__nv_reservedSMEM_offset_0_alias,@"STO_CUDA_RESERVED_SHARED STV_DEFAULT"
__nv_reservedSMEM_offset_0_alias:
	.zero		0
	.zero		64


//--------------------- .nv.constant0._Z6GPUAddPiS_S_i --------------------------
	.section	.nv.constant0._Z6GPUAddPiS_S_i,"a",@progbits
	.sectionflags	@""
	.align	4
.nv.constant0._Z6GPUAddPiS_S_i:
	.zero		924


//--------------------- SYMBOLS --------------------------

	.type		.nv.reservedSmem.offset0,@object
	.size		.nv.reservedSmem.offset0,0x4
